//
// Generated by NVIDIA NVVM Compiler
//
// Compiler Build ID: CL-36424714
// Cuda compilation tools, release 13.0, V13.0.88
// Based on NVVM 20.0.0
//

.version 9.0
.target sm_100
.address_size 64


.entry _Z13memArgsKernelPPi(
	.param .u64 .ptr .align 1 _Z13memArgsKernelPPi_param_0
)
{
	.reg .b32 	%r<8>;
	.reg .b64 	%rd<10>;

	ld.param.u64 	%rd1, [_Z13memArgsKernelPPi_param_0];
	cvta.to.global.u64 	%rd2, %rd1;
	mov.u32 	%r1, %tid.x;
	mov.u32 	%r2, %ntid.x;
	mov.u32 	%r3, %ctaid.x;
	mad.lo.s32 	%r4, %r3, %r2, %r1;
	ld.global.u64 	%rd3, [%rd2+8];
	cvta.to.global.u64 	%rd4, %rd3;
	mul.wide.u32 	%rd5, %r4, 4;
	add.s64 	%rd6, %rd4, %rd5;
	ld.global.u32 	%r5, [%rd6];
	ld.global.u64 	%rd7, [%rd2];
	cvta.to.global.u64 	%rd8, %rd7;
	add.s64 	%rd9, %rd8, %rd5;
	ld.global.u32 	%r6, [%rd9];
	add.s32 	%r7, %r6, %r5;
	st.global.u32 	[%rd9], %r7;
	ret;

}


// ===== COMPILED SASS (sm_100) =====

	.target	sm_100

	.elftype	@"ET_EXEC"


//--------------------- .note.nv.tkinfo           --------------------------
	.section	.note.nv.tkinfo,"",@"SHT_NOTE"
	.sectionflags	@"SHF_NOTE_NV_TKINFO"
	.tkinfo
        /*0018*/ 	.word	0x00000002
        /*0030*/ 	.string	""
        /*0030*/ 	.string	"ptxas"
        /*0030*/ 	.string	"Cuda compilation tools, release 13.0, V13.0.88"
        /*0030*/ 	.string	"Build cuda_13.0.r13.0/compiler.36424714_0"
        /*0030*/ 	.string	"-arch sm_100 -m 64 "



//--------------------- .note.nv.cuinfo           --------------------------
	.section	.note.nv.cuinfo,"",@"SHT_NOTE"
	.sectionflags	@"SHF_NOTE_NV_CUINFO"
        /*0018*/ 	.short	0x0002
        /*001a*/ 	.short	0x0064
        /*001c*/ 	.short	0x0082
	.zero		2


//--------------------- .nv.info                  --------------------------
	.section	.nv.info,"",@"SHT_CUDA_INFO"
	.align	4


	//----- nvinfo : EIATTR_REGCOUNT
	.align		4
        /*0000*/ 	.byte	0x04, 0x2f
        /*0002*/ 	.short	(.L_1 - .L_0)
	.align		4
.L_0:
        /*0004*/ 	.word	index@(_Z13memArgsKernelPPi)
        /*0008*/ 	.word	0x0000000c


	//----- nvinfo : EIATTR_FRAME_SIZE
	.align		4
.L_1:
        /*000c*/ 	.byte	0x04, 0x11
        /*000e*/ 	.short	(.L_3 - .L_2)
	.align		4
.L_2:
        /*0010*/ 	.word	index@(_Z13memArgsKernelPPi)
        /*0014*/ 	.word	0x00000000


	//----- nvinfo : EIATTR_MIN_STACK_SIZE
	.align		4
.L_3:
        /*0018*/ 	.byte	0x04, 0x12
        /*001a*/ 	.short	(.L_5 - .L_4)
	.align		4
.L_4:
        /*001c*/ 	.word	index@(_Z13memArgsKernelPPi)
        /*0020*/ 	.word	0x00000000
.L_5:


//--------------------- .nv.compat                --------------------------
	.section	.nv.compat,"",@"SHT_CUDA_COMPAT_INFO"
	.align	4
        /*0000*/ 	.byte	0x02, 0x09, 0x00, 0x00, 0x02, 0x02, 0x01, 0x00, 0x02, 0x05, 0x05, 0x00, 0x03, 0x07, 0x01, 0x01
        /*0010*/ 	.byte	0x02, 0x03, 0x00, 0x00, 0x02, 0x06, 0x01, 0x00, 0x04, 0x0b, 0x08, 0x00, 0x09, 0x00, 0x00, 0x00
        /*0020*/ 	.byte	0x00, 0x00, 0x00, 0x00


//--------------------- .nv.info._Z13memArgsKernelPPi --------------------------
	.section	.nv.info._Z13memArgsKernelPPi,"",@"SHT_CUDA_INFO"
	.sectionflags	@""
	.align	4


	//----- nvinfo : EIATTR_CUDA_API_VERSION
	.align		4
        /*0000*/ 	.byte	0x04, 0x37
        /*0002*/ 	.short	(.L_7 - .L_6)
.L_6:
        /*0004*/ 	.word	0x00000082


	//----- nvinfo : EIATTR_KPARAM_INFO
	.align		4
.L_7:
        /*0008*/ 	.byte	0x04, 0x17
        /*000a*/ 	.short	(.L_9 - .L_8)
.L_8:
        /*000c*/ 	.word	0x00000000
        /*0010*/ 	.short	0x0000
        /*0012*/ 	.short	0x0000
        /*0014*/ 	.byte	0x00, 0xf5, 0x21, 0x00


	//----- nvinfo : EIATTR_SPARSE_MMA_MASK
	.align		4
.L_9:
        /*0018*/ 	.byte	0x03, 0x50
        /*001a*/ 	.short	0x0000


	//----- nvinfo : EIATTR_MAXREG_COUNT
	.align		4
        /*001c*/ 	.byte	0x03, 0x1b
        /*001e*/ 	.short	0x00ff


	//----- nvinfo : EIATTR_MERCURY_ISA_VERSION
	.align		4
        /*0020*/ 	.byte	0x03, 0x5f
        /*0022*/ 	.short	0x0101


	//----- nvinfo : EIATTR_VRC_CTA_INIT_COUNT
	.align		4
        /*0024*/ 	.byte	0x02, 0x4a
	.zero		1
	.zero		1


	//----- nvinfo : EIATTR_EXIT_INSTR_OFFSETS
	.align		4
        /*0028*/ 	.byte	0x04, 0x1c
        /*002a*/ 	.short	(.L_11 - .L_10)


	//   ....[0]....
.L_10:
        /*002c*/ 	.word	0x000000f0


	//----- nvinfo : EIATTR_CBANK_PARAM_SIZE
	.align		4
.L_11:
        /*0030*/ 	.byte	0x03, 0x19
        /*0032*/ 	.short	0x0008


	//----- nvinfo : EIATTR_PARAM_CBANK
	.align		4
        /*0034*/ 	.byte	0x04, 0x0a
        /*0036*/ 	.short	(.L_13 - .L_12)
	.align		4
.L_12:
        /*0038*/ 	.word	index@(.nv.constant0._Z13memArgsKernelPPi)
        /*003c*/ 	.short	0x0380
        /*003e*/ 	.short	0x0008


	//----- nvinfo : EIATTR_SW_WAR
	.align		4
.L_13:
        /*0040*/ 	.byte	0x04, 0x36
        /*0042*/ 	.short	(.L_15 - .L_14)
.L_14:
        /*0044*/ 	.word	0x00000008
.L_15:


//--------------------- .nv.callgraph             --------------------------
	.section	.nv.callgraph,"",@"SHT_CUDA_CALLGRAPH"
	.align	4
	.sectionentsize	8
	.align		4
        /*0000*/ 	.word	0x00000000
	.align		4
        /*0004*/ 	.word	0xffffffff
	.align		4
        /*0008*/ 	.word	0x00000000
	.align		4
        /*000c*/ 	.word	0xfffffffe
	.align		4
        /*0010*/ 	.word	0x00000000
	.align		4
        /*0014*/ 	.word	0xfffffffd
	.align		4
        /*0018*/ 	.word	0x00000000
	.align		4
        /*001c*/ 	.word	0xfffffffc


//--------------------- .text._Z13memArgsKernelPPi --------------------------
	.section	.text._Z13memArgsKernelPPi,"ax",@progbits
	.align	128
.text._Z13memArgsKernelPPi:
        .type           _Z13memArgsKernelPPi,@function
        .size           _Z13memArgsKernelPPi,(.L_x_1 - _Z13memArgsKernelPPi)
        .other          _Z13memArgsKernelPPi,@"STO_CUDA_ENTRY STV_DEFAULT"
_Z13memArgsKernelPPi:
[----:B------:R-:W-:Y:S08]  /*0000*/  LDC R1, c[0x0][0x37c] ;  /* 0x0000df00ff017b82 */ /* 0x000ff00000000800 */
[----:B------:R-:W0:Y:S01]  /*0010*/  LDC.64 R6, c[0x0][0x380] ;  /* 0x0000e000ff067b82 */ /* 0x000e220000000a00 */
[----:B------:R-:W0:Y:S02]  /*0020*/  LDCU.64 UR4, c[0x0][0x358] ;  /* 0x00006b00ff0477ac */ /* 0x000e240008000a00 */
[----:B0-----:R-:W2:Y:S04]  /*0030*/  LDG.E.64 R2, desc[UR4][R6.64+0x8] ;  /* 0x0000080406027981 */ /* 0x001ea8000c1e1b00 */
[----:B------:R-:W3:Y:S01]  /*0040*/  LDG.E.64 R4, desc[UR4][R6.64] ;  /* 0x0000000406047981 */ /* 0x000ee2000c1e1b00 */
[----:B------:R-:W0:Y:S01]  /*0050*/  LDCU UR6, c[0x0][0x360] ;  /* 0x00006c00ff0677ac */ /* 0x000e220008000800 */
[----:B------:R-:W0:Y:S01]  /*0060*/  S2R R9, SR_TID.X ;  /* 0x0000000000097919 */ /* 0x000e220000002100 */
[----:B------:R-:W0:Y:S02]  /*0070*/  S2R R0, SR_CTAID.X ;  /* 0x0000000000007919 */ /* 0x000e240000002500 */
[----:B0-----:R-:W-:-:S04]  /*0080*/  IMAD R9, R0, UR6, R9 ;  /* 0x0000000600097c24 */ /* 0x001fc8000f8e0209 */
[----:B--2---:R-:W-:-:S04]  /*0090*/  IMAD.WIDE.U32 R2, R9, 0x4, R2 ;  /* 0x0000000409027825 */ /* 0x004fc800078e0002 */
[----:B---3--:R-:W-:Y:S02]  /*00a0*/  IMAD.WIDE.U32 R4, R9, 0x4, R4 ;  /* 0x0000000409047825 */ /* 0x008fe400078e0004 */
[----:B------:R-:W2:Y:S04]  /*00b0*/  LDG.E R2, desc[UR4][R2.64] ;  /* 0x0000000402027981 */ /* 0x000ea8000c1e1900 */
[----:B------:R-:W2:Y:S02]  /*00c0*/  LDG.E R9, desc[UR4][R4.64] ;  /* 0x0000000404097981 */ /* 0x000ea4000c1e1900 */
[----:B--2---:R-:W-:-:S05]  /*00d0*/  IADD3 R9, PT, PT, R2, R9, RZ ;  /* 0x0000000902097210 */ /* 0x004fca0007ffe0ff */
[----:B------:R-:W-:Y:S01]  /*00e0*/  STG.E desc[UR4][R4.64], R9 ;  /* 0x0000000904007986 */ /* 0x000fe2000c101904 */
[----:B------:R-:W-:Y:S05]  /*00f0*/  EXIT ;  /* 0x000000000000794d */ /* 0x000fea0003800000 */
.L_x_0:
[----:B------:R-:W-:-:S00]  /*0100*/  BRA `(.L_x_0) ;  /* 0xfffffffc00fc7947 */ /* 0x000fc0000383ffff */
[----:B------:R-:W-:-:S00]  /*0110*/  NOP ;  /* 0x0000000000007918 */ /* 0x000fc00000000000 */
        /* <DEDUP_REMOVED lines=14> */
.L_x_1:


//--------------------- .nv.shared.reserved.0     --------------------------
	.section	.nv.shared.reserved.0,"aw",@nobits
	.weak		__nv_reservedSMEM_offset_0_alias
	.size		__nv_reservedSMEM_offset_0_alias, 0, 64
	.other		__nv_reservedSMEM_offset_0_alias,@"STO_CUDA_RESERVED_SHARED STV_DEFAULT"
__nv_reservedSMEM_offset_0_alias:
	.zero		0
	.zero		64


//--------------------- .nv.constant0._Z13memArgsKernelPPi --------------------------
	.section	.nv.constant0._Z13memArgsKernelPPi,"a",@progbits
	.sectionflags	@""
	.align	4
.nv.constant0._Z13memArgsKernelPPi:
	.zero		904


//--------------------- SYMBOLS --------------------------

	.type		.nv.reservedSmem.offset0,@object
	.size		.nv.reservedSmem.offset0,0x4
